	.headerflags	@"EF_CUDA_TEXMODE_UNIFIED EF_CUDA_64BIT_ADDRESS EF_CUDA_ACCELERATORS EF_CUDA_SM90 EF_CUDA_VIRTUAL_SM(EF_CUDA_SM90)"
	.elftype	@"ET_EXEC"


//--------------------- .nv.info                  --------------------------
	.section	.nv.info,"",@"SHT_CUDA_INFO"
	.align	4


	//----- nvinfo : EIATTR_REGCOUNT
	.align		4
        /*0000*/ 	.byte	0x04, 0x2f
        /*0002*/ 	.short	(.L_1 - .L_0)
	.align		4
.L_0:
        /*0004*/ 	.word	index@(triton_poi_fused_max_pool2d_with_indices_12)
        /*0008*/ 	.word	0x00000020


	//----- nvinfo : EIATTR_MIN_STACK_SIZE
	.align		4
.L_1:
        /*000c*/ 	.byte	0x04, 0x12
        /*000e*/ 	.short	(.L_3 - .L_2)
	.align		4
.L_2:
        /*0010*/ 	.word	index@(triton_poi_fused_max_pool2d_with_indices_12)
        /*0014*/ 	.word	0x00000000


	//----- nvinfo : EIATTR_FRAME_SIZE
	.align		4
.L_3:
        /*0018*/ 	.byte	0x04, 0x11
        /*001a*/ 	.short	(.L_5 - .L_4)
	.align		4
.L_4:
        /*001c*/ 	.word	index@(triton_poi_fused_max_pool2d_with_indices_12)
        /*0020*/ 	.word	0x00000000


	//----- nvinfo : EIATTR_MIN_STACK_SIZE
	.align		4
.L_5:
        /*0024*/ 	.byte	0x04, 0x12
        /*0026*/ 	.short	(.L_7 - .L_6)
	.align		4
.L_6:
        /*0028*/ 	.word	index@(triton_poi_fused_max_pool2d_with_indices_12)
        /*002c*/ 	.word	0x00000000
.L_7:


//--------------------- .nv.info.triton_poi_fused_max_pool2d_with_indices_12 --------------------------
	.section	.nv.info.triton_poi_fused_max_pool2d_with_indices_12,"",@"SHT_CUDA_INFO"
	.sectionflags	@""
	.align	4


	//----- nvinfo : EIATTR_CUDA_API_VERSION
	.align		4
        /*0000*/ 	.byte	0x04, 0x37
        /*0002*/ 	.short	(.L_9 - .L_8)
.L_8:
        /*0004*/ 	.word	0x0000007c


	//----- nvinfo : EIATTR_KPARAM_INFO
	.align		4
.L_9:
        /*0008*/ 	.byte	0x04, 0x17
        /*000a*/ 	.short	(.L_11 - .L_10)
.L_10:
        /*000c*/ 	.word	0x00000000
        /*0010*/ 	.short	0x0004
        /*0012*/ 	.short	0x001c
        /*0014*/ 	.byte	0x00, 0xf0, 0x11, 0x00


	//----- nvinfo : EIATTR_KPARAM_INFO
	.align		4
.L_11:
        /*0018*/ 	.byte	0x04, 0x17
        /*001a*/ 	.short	(.L_13 - .L_12)
.L_12:
        /*001c*/ 	.word	0x00000000
        /*0020*/ 	.short	0x0003
        /*0022*/ 	.short	0x0018
        /*0024*/ 	.byte	0x00, 0xf0, 0x11, 0x00


	//----- nvinfo : EIATTR_KPARAM_INFO
	.align		4
.L_13:
        /*0028*/ 	.byte	0x04, 0x17
        /*002a*/ 	.short	(.L_15 - .L_14)
.L_14:
        /*002c*/ 	.word	0x00000000
        /*0030*/ 	.short	0x0002
        /*0032*/ 	.short	0x0010
        /*0034*/ 	.byte	0x00, 0xf4, 0x21, 0x00


	//----- nvinfo : EIATTR_KPARAM_INFO
	.align		4
.L_15:
        /*0038*/ 	.byte	0x04, 0x17
        /*003a*/ 	.short	(.L_17 - .L_16)
.L_16:
        /*003c*/ 	.word	0x00000000
        /*0040*/ 	.short	0x0001
        /*0042*/ 	.short	0x0008
        /*0044*/ 	.byte	0x00, 0xf4, 0x21, 0x00


	//----- nvinfo : EIATTR_KPARAM_INFO
	.align		4
.L_17:
        /*0048*/ 	.byte	0x04, 0x17
        /*004a*/ 	.short	(.L_19 - .L_18)
.L_18:
        /*004c*/ 	.word	0x00000000
        /*0050*/ 	.short	0x0000
        /*0052*/ 	.short	0x0000
        /*0054*/ 	.byte	0x00, 0xf4, 0x21, 0x00


	//----- nvinfo : EIATTR_SPARSE_MMA_MASK
	.align		4
.L_19:
        /*0058*/ 	.byte	0x03, 0x50
        /*005a*/ 	.short	0x0000


	//----- nvinfo : EIATTR_MAXREG_COUNT
	.align		4
        /*005c*/ 	.byte	0x03, 0x1b
        /*005e*/ 	.short	0x00ff


	//----- nvinfo : EIATTR_EXIT_INSTR_OFFSETS
	.align		4
        /*0060*/ 	.byte	0x04, 0x1c
        /*0062*/ 	.short	(.L_21 - .L_20)


	//   ....[0]....
.L_20:
        /*0064*/ 	.word	0x00000910


	//   ....[1]....
        /*0068*/ 	.word	0x000009d0


	//----- nvinfo : EIATTR_REQNTID
	.align		4
.L_21:
        /*006c*/ 	.byte	0x04, 0x10
        /*006e*/ 	.short	(.L_23 - .L_22)
.L_22:
        /*0070*/ 	.word	0x00000080
        /*0074*/ 	.word	0x00000001
        /*0078*/ 	.word	0x00000001


	//----- nvinfo : EIATTR_CBANK_PARAM_SIZE
	.align		4
.L_23:
        /*007c*/ 	.byte	0x03, 0x19
        /*007e*/ 	.short	0x0020


	//----- nvinfo : EIATTR_PARAM_CBANK
	.align		4
        /*0080*/ 	.byte	0x04, 0x0a
        /*0082*/ 	.short	(.L_25 - .L_24)
	.align		4
.L_24:
        /*0084*/ 	.word	index@(.nv.constant0.triton_poi_fused_max_pool2d_with_indices_12)
        /*0088*/ 	.short	0x0210
        /*008a*/ 	.short	0x0020


	//----- nvinfo : EIATTR_SW_WAR
	.align		4
.L_25:
        /*008c*/ 	.byte	0x04, 0x36
        /*008e*/ 	.short	(.L_27 - .L_26)
.L_26:
        /*0090*/ 	.word	0x00000008
.L_27:


//--------------------- .nv.callgraph             --------------------------
	.section	.nv.callgraph,"",@"SHT_CUDA_CALLGRAPH"
	.align	4
	.sectionentsize	8
	.align		4
        /*0000*/ 	.word	0x00000000
	.align		4
        /*0004*/ 	.word	0xffffffff
	.align		4
        /*0008*/ 	.word	0x00000000
	.align		4
        /*000c*/ 	.word	0xfffffffe
	.align		4
        /*0010*/ 	.word	0x00000000
	.align		4
        /*0014*/ 	.word	0xfffffffd
	.align		4
        /*0018*/ 	.word	0x00000000
	.align		4
        /*001c*/ 	.word	0xfffffffc


//--------------------- .text.triton_poi_fused_max_pool2d_with_indices_12 --------------------------
	.section	.text.triton_poi_fused_max_pool2d_with_indices_12,"ax",@progbits
	.sectionflags	@"SHF_BARRIERS=1"
	.align	128
        .global         triton_poi_fused_max_pool2d_with_indices_12
        .type           triton_poi_fused_max_pool2d_with_indices_12,@function
        .size           triton_poi_fused_max_pool2d_with_indices_12,(.L_x_1 - triton_poi_fused_max_pool2d_with_indices_12)
        .other          triton_poi_fused_max_pool2d_with_indices_12,@"STO_CUDA_ENTRY STV_DEFAULT"
triton_poi_fused_max_pool2d_with_indices_12:
.text.triton_poi_fused_max_pool2d_with_indices_12:
[----:B------:R-:W0:Y:S01]  /*0000*/  LDC R1, c[0x0][0x28] ;  /* 0x00000a00ff017b82 */ /* 0x000e220000000800 */
[----:B------:R-:W1:Y:S07]  /*0010*/  S2R R22, SR_TID.X ;  /* 0x0000000000167919 */ /* 0x000e6e0000002100 */
[----:B------:R-:W2:Y:S01]  /*0020*/  LDC.64 R10, c[0x0][0x210] ;  /* 0x00008400ff0a7b82 */ /* 0x000ea20000000a00 */
[----:B------:R-:W-:Y:S02]  /*0030*/  CS2R R12, SRZ ;  /* 0x00000000000c7805 */ /* 0x000fe4000001ff00 */
[----:B------:R-:W-:Y:S01]  /*0040*/  CS2R R8, SRZ ;  /* 0x0000000000087805 */ /* 0x000fe2000001ff00 */
[----:B------:R-:W3:Y:S01]  /*0050*/  S2R R0, SR_CTAID.Y ;  /* 0x0000000000007919 */ /* 0x000ee20000002600 */
[----:B------:R-:W-:Y:S01]  /*0060*/  ULDC.64 UR6, c[0x0][0x208] ;  /* 0x0000820000067ab9 */ /* 0x000fe20000000a00 */
[----:B------:R-:W4:Y:S01]  /*0070*/  S2R R25, SR_CTAID.X ;  /* 0x0000000000197919 */ /* 0x000f220000002500 */
[----:B-1----:R-:W-:-:S04]  /*0080*/  LOP3.LUT R23, R22, 0x7f, RZ, 0xc0, !PT ;  /* 0x0000007f16177812 */ /* 0x002fc800078ec0ff */
[----:B---3--:R-:W-:-:S04]  /*0090*/  PRMT R23, R23, 0x6540, R0 ;  /* 0x0000654017177816 */ /* 0x008fc80000000000 */
[----:B------:R-:W-:Y:S01]  /*00a0*/  SHF.R.S32.HI R2, RZ, 0x1f, R23 ;  /* 0x0000001fff027819 */ /* 0x000fe20000011417 */
[----:B----4-:R-:W-:Y:S01]  /*00b0*/  IMAD.SHL.U32 R25, R25, 0x2, RZ ;  /* 0x0000000219197824 */ /* 0x010fe200078e00ff */
[----:B------:R-:W-:Y:S02]  /*00c0*/  LOP3.LUT R24, R23, 0x80, RZ, 0xfc, !PT ;  /* 0x0000008017187812 */ /* 0x000fe400078efcff */
[----:B------:R-:W-:Y:S02]  /*00d0*/  LEA.HI R2, R2, R23, RZ, 0x3 ;  /* 0x0000001702027211 */ /* 0x000fe400078f18ff */
[----:B------:R-:W-:Y:S02]  /*00e0*/  SHF.R.S32.HI R5, RZ, 0x1f, R24 ;  /* 0x0000001fff057819 */ /* 0x000fe40000011418 */
[----:B------:R-:W-:Y:S02]  /*00f0*/  LOP3.LUT R4, R2, 0x1ffffff8, RZ, 0xc0, !PT ;  /* 0x1ffffff802047812 */ /* 0x000fe400078ec0ff */
[----:B------:R-:W-:-:S02]  /*0100*/  SHF.R.S32.HI R2, RZ, 0x3, R2 ;  /* 0x00000003ff027819 */ /* 0x000fc40000011402 */
[----:B------:R-:W-:Y:S01]  /*0110*/  LEA.HI R5, R5, R24, RZ, 0x3 ;  /* 0x0000001805057211 */ /* 0x000fe200078f18ff */
[----:B------:R-:W-:Y:S01]  /*0120*/  IMAD.IADD R3, R23, 0x1, -R4 ;  /* 0x0000000117037824 */ /* 0x000fe200078e0a04 */
[----:B------:R-:W-:-:S03]  /*0130*/  ISETP.GE.AND P0, PT, R25, 0xc4, PT ;  /* 0x000000c41900780c */ /* 0x000fc60003f06270 */
[----:B------:R-:W-:Y:S01]  /*0140*/  IMAD R2, R2, 0x10, R3 ;  /* 0x0000001002027824 */ /* 0x000fe200078e0203 */
[----:B------:R-:W-:Y:S02]  /*0150*/  LOP3.LUT R3, R5, 0x1ffffff8, RZ, 0xc0, !PT ;  /* 0x1ffffff805037812 */ /* 0x000fe400078ec0ff */
[----:B------:R-:W-:Y:S01]  /*0160*/  SHF.R.S32.HI R5, RZ, 0x3, R5 ;  /* 0x00000003ff057819 */ /* 0x000fe20000011405 */
[----:B------:R-:W-:Y:S01]  /*0170*/  IMAD R2, R2, 0x188, RZ ;  /* 0x0000018802027824 */ /* 0x000fe200078e02ff */
[----:B------:R-:W-:Y:S01]  /*0180*/  ISETP.LT.AND P2, PT, R23, 0x100, !P0 ;  /* 0x000001001700780c */ /* 0x000fe20004741270 */
[----:B------:R-:W-:Y:S02]  /*0190*/  IMAD.IADD R4, R24, 0x1, -R3 ;  /* 0x0000000118047824 */ /* 0x000fe400078e0a03 */
[----:B------:R-:W-:Y:S02]  /*01a0*/  VIADD R3, R25, 0xc4 ;  /* 0x000000c419037836 */ /* 0x000fe40000000000 */
[----:B------:R-:W-:-:S02]  /*01b0*/  IMAD R26, R5, 0x10, R4 ;  /* 0x00000010051a7824 */ /* 0x000fc400078e0204 */
[----:B------:R-:W-:Y:S02]  /*01c0*/  IMAD.IADD R21, R25, 0x1, R2 ;  /* 0x0000000119157824 */ /* 0x000fe400078e0202 */
[----:B------:R-:W-:Y:S02]  /*01d0*/  IMAD.IADD R5, R2, 0x1, R3 ;  /* 0x0000000102057824 */ /* 0x000fe400078e0203 */
[----:B--2---:R-:W-:-:S04]  /*01e0*/  IMAD.WIDE R20, R21, 0x4, R10 ;  /* 0x0000000415147825 */ /* 0x004fc800078e020a */
[----:B------:R-:W-:Y:S01]  /*01f0*/  IMAD.WIDE R4, R5, 0x4, R10 ;  /* 0x0000000405047825 */ /* 0x000fe200078e020a */
[----:B------:R1:W2:Y:S03]  /*0200*/  @P2 LDG.E.EL.64 R12, desc[UR6][R20.64] ;  /* 0x00000006140c2981 */ /* 0x0002a6000c2e1b00 */
[----:B------:R-:W-:Y:S01]  /*0210*/  VIADD R17, R25, 0xc40 ;  /* 0x00000c4019117836 */ /* 0x000fe20000000000 */
[----:B------:R3:W2:Y:S01]  /*0220*/  @P2 LDG.E.EL.64 R8, desc[UR6][R4.64] ;  /* 0x0000000604082981 */ /* 0x0006a2000c2e1b00 */
[----:B------:R-:W-:Y:S01]  /*0230*/  CS2R R6, SRZ ;  /* 0x0000000000067805 */ /* 0x000fe2000001ff00 */
[----:B------:R-:W-:Y:S02]  /*0240*/  IMAD R26, R26, 0x188, RZ ;  /* 0x000001881a1a7824 */ /* 0x000fe400078e02ff */
[----:B------:R-:W-:Y:S01]  /*0250*/  IMAD.IADD R19, R2, 0x1, R17 ;  /* 0x0000000102137824 */ /* 0x000fe200078e0211 */
[----:B------:R-:W-:-:S03]  /*0260*/  ISETP.LT.AND P0, PT, R24, 0x100, !P0 ;  /* 0x000001001800780c */ /* 0x000fc60004701270 */
[----:B------:R-:W-:-:S04]  /*0270*/  IMAD.WIDE R18, R19, 0x4, R10 ;  /* 0x0000000413127825 */ /* 0x000fc800078e020a */
[----:B------:R-:W-:Y:S01]  /*0280*/  IMAD.IADD R27, R25, 0x1, R26 ;  /* 0x00000001191b7824 */ /* 0x000fe200078e021a */
[----:B------:R4:W5:Y:S01]  /*0290*/  @P2 LDG.E.EL.64 R6, desc[UR6][R18.64] ;  /* 0x0000000612062981 */ /* 0x000962000c2e1b00 */
[----:B------:R-:W-:Y:S01]  /*02a0*/  IMAD.IADD R29, R26, 0x1, R3 ;  /* 0x000000011a1d7824 */ /* 0x000fe200078e0203 */
[----:B------:R-:W-:Y:S01]  /*02b0*/  CS2R R14, SRZ ;  /* 0x00000000000e7805 */ /* 0x000fe2000001ff00 */
[----:B-1----:R-:W-:Y:S01]  /*02c0*/  IMAD.WIDE R20, R27, 0x4, R10 ;  /* 0x000000041b147825 */ /* 0x002fe200078e020a */
[----:B---3--:R-:W-:-:S03]  /*02d0*/  CS2R R4, SRZ ;  /* 0x0000000000047805 */ /* 0x008fc6000001ff00 */
[----:B------:R-:W-:Y:S01]  /*02e0*/  VIADD R27, R25, 0xd04 ;  /* 0x00000d04191b7836 */ /* 0x000fe20000000000 */
[----:B------:R1:W3:Y:S01]  /*02f0*/  @P0 LDG.E.EL.64 R14, desc[UR6][R20.64] ;  /* 0x00000006140e0981 */ /* 0x0002e2000c2e1b00 */
[----:B------:R-:W-:-:S04]  /*0300*/  IMAD.WIDE R28, R29, 0x4, R10 ;  /* 0x000000041d1c7825 */ /* 0x000fc800078e020a */
[----:B------:R-:W-:Y:S01]  /*0310*/  IMAD.IADD R16, R2, 0x1, R27 ;  /* 0x0000000102107824 */ /* 0x000fe200078e021b */
[----:B------:R-:W3:Y:S01]  /*0320*/  @P0 LDG.E.EL.64 R4, desc[UR6][R28.64] ;  /* 0x000000061c040981 */ /* 0x000ee2000c2e1b00 */
[----:B----4-:R-:W-:Y:S02]  /*0330*/  IMAD.IADD R19, R26, 0x1, R17 ;  /* 0x000000011a137824 */ /* 0x010fe400078e0211 */
[----:B-1----:R-:W-:Y:S01]  /*0340*/  IMAD.WIDE R20, R16, 0x4, R10 ;  /* 0x0000000410147825 */ /* 0x002fe200078e020a */
[----:B------:R-:W-:-:S03]  /*0350*/  CS2R R16, SRZ ;  /* 0x0000000000107805 */ /* 0x000fc6000001ff00 */
[----:B------:R-:W-:Y:S01]  /*0360*/  IMAD.WIDE R18, R19, 0x4, R10 ;  /* 0x0000000413127825 */ /* 0x000fe200078e020a */
[----:B------:R-:W-:-:S04]  /*0370*/  CS2R R2, SRZ ;  /* 0x0000000000027805 */ /* 0x000fc8000001ff00 */
[----:B------:R1:W4:Y:S04]  /*0380*/  @P0 LDG.E.EL.64 R16, desc[UR6][R18.64] ;  /* 0x0000000612100981 */ /* 0x000328000c2e1b00 */
[----:B------:R-:W4:Y:S01]  /*0390*/  @P2 LDG.E.EL.64 R2, desc[UR6][R20.64] ;  /* 0x0000000614022981 */ /* 0x000f22000c2e1b00 */
[----:B------:R-:W-:-:S04]  /*03a0*/  IMAD.IADD R27, R26, 0x1, R27 ;  /* 0x000000011a1b7824 */ /* 0x000fc800078e021b */
[----:B------:R-:W-:Y:S01]  /*03b0*/  IMAD.WIDE R26, R27, 0x4, R10 ;  /* 0x000000041b1a7825 */ /* 0x000fe200078e020a */
[----:B------:R-:W-:-:S06]  /*03c0*/  CS2R R10, SRZ ;  /* 0x00000000000a7805 */ /* 0x000fcc000001ff00 */
[----:B------:R-:W4:Y:S01]  /*03d0*/  @P0 LDG.E.EL.64 R10, desc[UR6][R26.64] ;  /* 0x000000061a0a0981 */ /* 0x000f22000c2e1b00 */
[----:B------:R-:W1:Y:S01]  /*03e0*/  S2UR UR5, SR_CgaCtaId ;  /* 0x00000000000579c3 */ /* 0x000e620000008800 */
[----:B------:R-:W-:Y:S01]  /*03f0*/  UMOV UR4, 0x400 ;  /* 0x0000040000047882 */ /* 0x000fe20000000000 */
[--C-:B------:R-:W-:Y:S02]  /*0400*/  IMAD R23, R23, 0xc4, R25.reuse ;  /* 0x000000c417177824 */ /* 0x100fe400078e0219 */
[----:B------:R-:W-:Y:S01]  /*0410*/  IMAD R24, R24, 0xc4, R25 ;  /* 0x000000c418187824 */ /* 0x000fe200078e0219 */
[----:B01----:R-:W-:Y:S01]  /*0420*/  UPRMT UR4, UR5, 0x654, UR4 ;  /* 0x0000065405047896 */ /* 0x003fe20008000004 */
[C---:B--2---:R-:W-:Y:S02]  /*0430*/  FSETP.GT.AND P1, PT, R8.reuse, R12, PT ;  /* 0x0000000c0800720b */ /* 0x044fe40003f24000 */
[----:B------:R-:W-:Y:S02]  /*0440*/  FSETP.GT.AND P3, PT, R9, R13, PT ;  /* 0x0000000d0900720b */ /* 0x000fe40003f64000 */
[----:B------:R-:W-:-:S02]  /*0450*/  FSETP.NAN.AND P6, PT, R8, R8, PT ;  /* 0x000000080800720b */ /* 0x000fc40003fc8000 */
[----:B------:R-:W-:Y:S02]  /*0460*/  FSETP.NAN.AND P5, PT, R9, R9, PT ;  /* 0x000000090900720b */ /* 0x000fe40003fa8000 */
[----:B-----5:R-:W-:-:S05]  /*0470*/  FSETP.NAN.AND P4, PT, R7, R7, PT ;  /* 0x000000070700720b */ /* 0x020fca0003f88000 */
[----:B------:R-:W-:Y:S02]  /*0480*/  @!P1 SEL R8, R8, R12, P6 ;  /* 0x0000000c08089207 */ /* 0x000fe40003000000 */
[----:B------:R-:W-:Y:S02]  /*0490*/  @!P3 SEL R9, R9, R13, P5 ;  /* 0x0000000d0909b207 */ /* 0x000fe40002800000 */
[----:B------:R-:W-:Y:S02]  /*04a0*/  FSETP.NAN.AND P6, PT, R6, R6, PT ;  /* 0x000000060600720b */ /* 0x000fe40003fc8000 */
[----:B------:R-:W-:Y:S02]  /*04b0*/  SEL R18, RZ, 0x1, !P1 ;  /* 0x00000001ff127807 */ /* 0x000fe40004800000 */
[----:B------:R-:W-:Y:S02]  /*04c0*/  FSETP.GEU.AND P1, PT, R9, R7, PT ;  /* 0x000000070900720b */ /* 0x000fe40003f2e000 */
[----:B---3--:R-:W-:-:S02]  /*04d0*/  FSETP.GT.AND P5, PT, R4, R14, PT ;  /* 0x0000000e0400720b */ /* 0x008fc40003fa4000 */
[----:B------:R-:W-:Y:S02]  /*04e0*/  @!P4 SEL R7, R7, R9, !P1 ;  /* 0x000000090707c207 */ /* 0x000fe40004800000 */
[----:B------:R-:W-:Y:S02]  /*04f0*/  SEL R13, RZ, 0x1, !P3 ;  /* 0x00000001ff0d7807 */ /* 0x000fe40005800000 */
[----:B------:R-:W-:Y:S02]  /*0500*/  FSETP.GT.AND P3, PT, R5, R15, PT ;  /* 0x0000000f0500720b */ /* 0x000fe40003f64000 */
[----:B------:R-:W-:Y:S02]  /*0510*/  FSETP.GEU.AND P4, PT, R8, R6, PT ;  /* 0x000000060800720b */ /* 0x000fe40003f8e000 */
[----:B------:R-:W-:Y:S02]  /*0520*/  SEL R13, R13, 0x2, P1 ;  /* 0x000000020d0d7807 */ /* 0x000fe40000800000 */
[----:B------:R-:W-:-:S02]  /*0530*/  FSETP.NAN.AND P1, PT, R4, R4, PT ;  /* 0x000000040400720b */ /* 0x000fc40003f28000 */
[----:B------:R-:W-:Y:S02]  /*0540*/  @!P6 SEL R6, R6, R8, !P4 ;  /* 0x000000080606e207 */ /* 0x000fe40006000000 */
[----:B----4-:R-:W-:Y:S02]  /*0550*/  FSETP.NAN.AND P6, PT, R16, R16, PT ;  /* 0x000000101000720b */ /* 0x010fe40003fc8000 */
[----:B------:R-:W-:Y:S02]  /*0560*/  @!P5 SEL R4, R4, R14, P1 ;  /* 0x0000000e0404d207 */ /* 0x000fe40000800000 */
[----:B------:R-:W-:Y:S02]  /*0570*/  FSETP.NAN.AND P1, PT, R5, R5, PT ;  /* 0x000000050500720b */ /* 0x000fe40003f28000 */
[----:B------:R-:W-:Y:S02]  /*0580*/  SEL R9, RZ, 0x1, !P5 ;  /* 0x00000001ff097807 */ /* 0x000fe40006800000 */
[----:B------:R-:W-:-:S02]  /*0590*/  FSETP.NAN.AND P5, PT, R2, R2, PT ;  /* 0x000000020200720b */ /* 0x000fc40003fa8000 */
[----:B------:R-:W-:Y:S02]  /*05a0*/  @!P3 SEL R5, R5, R15, P1 ;  /* 0x0000000f0505b207 */ /* 0x000fe40000800000 */
[----:B------:R-:W-:Y:S01]  /*05b0*/  FSETP.GEU.AND P1, PT, R4, R16, PT ;  /* 0x000000100400720b */ /* 0x000fe20003f2e000 */
[----:B------:R-:W0:Y:S03]  /*05c0*/  S2R R12, SR_TID.X ;  /* 0x00000000000c7919 */ /* 0x000e260000002100 */
[----:B------:R-:W-:Y:S02]  /*05d0*/  @!P6 SEL R16, R16, R4, !P1 ;  /* 0x000000041010e207 */ /* 0x000fe40004800000 */
[----:B------:R-:W-:-:S04]  /*05e0*/  FSETP.GEU.AND P6, PT, R6, R2, PT ;  /* 0x000000020600720b */ /* 0x000fc80003fce000 */
[----:B------:R-:W-:Y:S02]  /*05f0*/  @!P5 SEL R2, R2, R6, !P6 ;  /* 0x000000060202d207 */ /* 0x000fe40007000000 */
[-C--:B------:R-:W-:Y:S02]  /*0600*/  FSETP.NAN.AND P5, PT, R3, R3.reuse, PT ;  /* 0x000000030300720b */ /* 0x080fe40003fa8000 */
[----:B------:R-:W-:Y:S02]  /*0610*/  SEL R6, R18, 0x2, P4 ;  /* 0x0000000212067807 */ /* 0x000fe40002000000 */
[----:B------:R-:W-:-:S04]  /*0620*/  FSETP.GEU.AND P4, PT, R7, R3, PT ;  /* 0x000000030700720b */ /* 0x000fc80003f8e000 */
[----:B------:R-:W-:-:S05]  /*0630*/  SEL R13, R13, 0x3, P4 ;  /* 0x000000030d0d7807 */ /* 0x000fca0002000000 */
[----:B------:R-:W-:Y:S02]  /*0640*/  @!P5 SEL R3, R3, R7, !P4 ;  /* 0x000000070303d207 */ /* 0x000fe40006000000 */
[-C--:B------:R-:W-:Y:S02]  /*0650*/  FSETP.NAN.AND P4, PT, R17, R17.reuse, PT ;  /* 0x000000111100720b */ /* 0x080fe40003f88000 */
[----:B------:R-:W-:Y:S01]  /*0660*/  FSETP.NAN.AND P5, PT, R10, R10, PT ;  /* 0x0000000a0a00720b */ /* 0x000fe20003fa8000 */
[----:B------:R-:W-:Y:S01]  /*0670*/  IMAD.SHL.U32 R4, R22, 0x4, RZ ;  /* 0x0000000416047824 */ /* 0x000fe200078e00ff */
[----:B------:R-:W-:Y:S02]  /*0680*/  SEL R6, R6, 0x3, P6 ;  /* 0x0000000306067807 */ /* 0x000fe40003000000 */
[----:B------:R-:W-:Y:S01]  /*0690*/  FSETP.GEU.AND P6, PT, R5, R17, PT ;  /* 0x000000110500720b */ /* 0x000fe20003fce000 */
[----:B0-----:R-:W-:Y:S01]  /*06a0*/  IMAD.SHL.U32 R14, R12, 0x10, RZ ;  /* 0x000000100c0e7824 */ /* 0x001fe200078e00ff */
[----:B------:R-:W-:-:S02]  /*06b0*/  SHF.R.U32.HI R8, RZ, 0x2, R12 ;  /* 0x00000002ff087819 */ /* 0x000fc4000001160c */
[----:B------:R-:W-:Y:S02]  /*06c0*/  LOP3.LUT R7, R12, 0x7f, RZ, 0xc0, !PT ;  /* 0x0000007f0c077812 */ /* 0x000fe400078ec0ff */
[----:B------:R-:W-:Y:S02]  /*06d0*/  SEL R12, RZ, 0x1, !P3 ;  /* 0x00000001ff0c7807 */ /* 0x000fe40005800000 */
[----:B------:R-:W-:Y:S02]  /*06e0*/  FSETP.GEU.AND P3, PT, R16, R10, PT ;  /* 0x0000000a1000720b */ /* 0x000fe40003f6e000 */
[----:B------:R-:W-:Y:S02]  /*06f0*/  @!P4 SEL R17, R17, R5, !P6 ;  /* 0x000000051111c207 */ /* 0x000fe40007000000 */
[----:B------:R-:W-:Y:S02]  /*0700*/  LOP3.LUT R15, R4, 0xfc, RZ, 0xc0, !PT ;  /* 0x000000fc040f7812 */ /* 0x000fe400078ec0ff */
[----:B------:R-:W-:-:S02]  /*0710*/  FSETP.NAN.AND P4, PT, R11, R11, PT ;  /* 0x0000000b0b00720b */ /* 0x000fc40003f88000 */
[----:B------:R-:W-:Y:S02]  /*0720*/  LOP3.LUT R4, R8, 0x10, RZ, 0xc0, !PT ;  /* 0x0000001008047812 */ /* 0x000fe400078ec0ff */
[----:B------:R-:W-:Y:S02]  /*0730*/  LOP3.LUT R19, R14, 0x7f0, RZ, 0xc0, !PT ;  /* 0x000007f00e137812 */ /* 0x000fe400078ec0ff */
[----:B------:R-:W-:Y:S02]  /*0740*/  LEA R7, R7, UR4, 0x2 ;  /* 0x0000000407077c11 */ /* 0x000fe4000f8e10ff */
[----:B------:R-:W-:Y:S02]  /*0750*/  @!P5 SEL R10, R10, R16, !P3 ;  /* 0x000000100a0ad207 */ /* 0x000fe40005800000 */
[----:B------:R-:W-:Y:S02]  /*0760*/  SEL R5, R12, 0x2, P6 ;  /* 0x000000020c057807 */ /* 0x000fe40003000000 */
[----:B------:R-:W-:-:S02]  /*0770*/  FSETP.GEU.AND P5, PT, R17, R11, PT ;  /* 0x0000000b1100720b */ /* 0x000fc40003fae000 */
[----:B------:R-:W-:Y:S02]  /*0780*/  SEL R9, R9, 0x2, P1 ;  /* 0x0000000209097807 */ /* 0x000fe40000800000 */
[----:B------:R-:W-:Y:S01]  /*0790*/  IADD3 R4, R19, UR4, R4 ;  /* 0x0000000413047c10 */ /* 0x000fe2000fffe004 */
[----:B------:R-:W-:Y:S01]  /*07a0*/  ULDC.64 UR4, c[0x0][0x218] ;  /* 0x0000860000047ab9 */ /* 0x000fe20000000a00 */
[----:B------:R-:W-:Y:S01]  /*07b0*/  PRMT R0, R15, 0x6540, R0 ;  /* 0x000065400f007816 */ /* 0x000fe20000000000 */
[----:B------:R-:W-:Y:S01]  /*07c0*/  IMAD R15, R13, 0x100, R6 ;  /* 0x000001000d0f7824 */ /* 0x000fe200078e0206 */
[----:B------:R0:W-:Y:S01]  /*07d0*/  STS [R7], R2 ;  /* 0x0000000207007388 */ /* 0x0001e20000000800 */
[----:B------:R-:W-:Y:S02]  /*07e0*/  IADD3 R12, P6, R23, UR4, RZ ;  /* 0x00000004170c7c10 */ /* 0x000fe4000ffde0ff */
[----:B------:R-:W-:Y:S02]  /*07f0*/  SEL R6, R5, 0x3, P5 ;  /* 0x0000000305067807 */ /* 0x000fe40002800000 */
[----:B------:R-:W-:Y:S01]  /*0800*/  SEL R9, R9, 0x3, P3 ;  /* 0x0000000309097807 */ /* 0x000fe20001800000 */
[----:B------:R1:W-:Y:S01]  /*0810*/  STS [R7+0x410], R3 ;  /* 0x0004100307007388 */ /* 0x0003e20000000800 */
[----:B------:R-:W-:-:S02]  /*0820*/  LEA.HI.X.SX32 R13, R23, UR5, 0x1, P6 ;  /* 0x00000005170d7c11 */ /* 0x000fc4000b0f0eff */
[----:B0-----:R-:W-:Y:S01]  /*0830*/  IADD3 R2, P3, R24, UR4, RZ ;  /* 0x0000000418027c10 */ /* 0x001fe2000ff7e0ff */
[----:B------:R-:W-:Y:S01]  /*0840*/  IMAD R9, R6, 0x100, R9 ;  /* 0x0000010006097824 */ /* 0x000fe200078e0209 */
[----:B------:R-:W-:Y:S02]  /*0850*/  @!P4 SEL R11, R11, R17, !P5 ;  /* 0x000000110b0bc207 */ /* 0x000fe40006800000 */
[----:B------:R-:W-:Y:S02]  /*0860*/  SHF.R.U32.HI R8, RZ, 0x6, R22 ;  /* 0x00000006ff087819 */ /* 0x000fe40000011616 */
[----:B-1----:R-:W-:Y:S01]  /*0870*/  LEA.HI.X.SX32 R3, R24, UR5, 0x1, P3 ;  /* 0x0000000518037c11 */ /* 0x002fe200098f0eff */
[----:B------:R0:W-:Y:S01]  /*0880*/  @P2 STG.E.U16 desc[UR6][R12.64], R15 ;  /* 0x0000000f0c002986 */ /* 0x0001e2000c101506 */
[----:B------:R-:W-:-:S03]  /*0890*/  SGXT.U32 R8, R8, 0x1 ;  /* 0x000000010808781a */ /* 0x000fc60000000000 */
[----:B------:R0:W-:Y:S04]  /*08a0*/  STS [R7+0x200], R10 ;  /* 0x0002000a07007388 */ /* 0x0001e80000000800 */
[----:B------:R0:W-:Y:S04]  /*08b0*/  STS [R7+0x610], R11 ;  /* 0x0006100b07007388 */ /* 0x0001e80000000800 */
[----:B------:R0:W-:Y:S01]  /*08c0*/  @P0 STG.E.U16 desc[UR6][R2.64], R9 ;  /* 0x0000000902000986 */ /* 0x0001e2000c101506 */
[----:B------:R-:W-:Y:S01]  /*08d0*/  LOP3.LUT R8, R25, R8, RZ, 0xfc, !PT ;  /* 0x0000000819087212 */ /* 0x000fe200078efcff */
[----:B------:R-:W-:Y:S03]  /*08e0*/  BAR.SYNC.DEFER_BLOCKING 0x0 ;  /* 0x0000000000007b1d */ /* 0x000fe60000010000 */
[----:B------:R-:W-:-:S04]  /*08f0*/  ISETP.GE.AND P1, PT, R8, 0xc4, PT ;  /* 0x000000c40800780c */ /* 0x000fc80003f26270 */
[----:B------:R-:W-:-:S13]  /*0900*/  ISETP.LT.AND P1, PT, R0, 0x100, !P1 ;  /* 0x000001000000780c */ /* 0x000fda0004f21270 */
[----:B0-----:R-:W-:Y:S05]  /*0910*/  @!P1 EXIT ;  /* 0x000000000000994d */ /* 0x001fea0003800000 */
[----:B------:R-:W0:Y:S01]  /*0920*/  LDS.128 R4, [R4] ;  /* 0x0000000004047984 */ /* 0x000e220000000c00 */
[----:B------:R-:W-:Y:S01]  /*0930*/  SHF.R.S32.HI R9, RZ, 0x1f, R0 ;  /* 0x0000001fff097819 */ /* 0x000fe20000011400 */
[----:B------:R-:W1:Y:S03]  /*0940*/  LDC.64 R2, c[0x0][0x220] ;  /* 0x00008800ff027b82 */ /* 0x000e660000000a00 */
[----:B------:R-:W-:-:S04]  /*0950*/  LEA.HI R9, R9, R0, RZ, 0x6 ;  /* 0x0000000009097211 */ /* 0x000fc800078f30ff */
[----:B------:R-:W-:Y:S02]  /*0960*/  LOP3.LUT R11, R9, 0xffffffc0, RZ, 0xc0, !PT ;  /* 0xffffffc0090b7812 */ /* 0x000fe400078ec0ff */
[----:B------:R-:W-:-:S03]  /*0970*/  SHF.R.S32.HI R9, RZ, 0x6, R9 ;  /* 0x00000006ff097819 */ /* 0x000fc60000011409 */
[----:B------:R-:W-:-:S04]  /*0980*/  IMAD.IADD R11, R0, 0x1, -R11 ;  /* 0x00000001000b7824 */ /* 0x000fc800078e0a0b */
[----:B------:R-:W-:-:S04]  /*0990*/  IMAD R8, R8, 0x40, R11 ;  /* 0x0000004008087824 */ /* 0x000fc800078e020b */
[----:B------:R-:W-:-:S04]  /*09a0*/  IMAD R9, R9, 0x3100, R8 ;  /* 0x0000310009097824 */ /* 0x000fc800078e0208 */
[----:B-1----:R-:W-:-:S05]  /*09b0*/  IMAD.WIDE R2, R9, 0x4, R2 ;  /* 0x0000000409027825 */ /* 0x002fca00078e0202 */
[----:B0-----:R-:W-:Y:S01]  /*09c0*/  STG.E.128 desc[UR6][R2.64], R4 ;  /* 0x0000000402007986 */ /* 0x001fe2000c101d06 */
[----:B------:R-:W-:Y:S05]  /*09d0*/  EXIT ;  /* 0x000000000000794d */ /* 0x000fea0003800000 */
.L_x_0:
[----:B------:R-:W-:-:S00]  /*09e0*/  BRA `(.L_x_0) ;  /* 0xfffffffc00fc7947 */ /* 0x000fc0000383ffff */
[----:B------:R-:W-:-:S00]  /*09f0*/  NOP ;  /* 0x0000000000007918 */ /* 0x000fc00000000000 */
        /* <DEDUP_REMOVED lines=8> */
.L_x_1:


//--------------------- .nv.shared.triton_poi_fused_max_pool2d_with_indices_12 --------------------------
	.section	.nv.shared.triton_poi_fused_max_pool2d_with_indices_12,"aw",@nobits
	.sectionflags	@""
	.align	16
	.zero		1024


//--------------------- .nv.constant0.triton_poi_fused_max_pool2d_with_indices_12 --------------------------
	.section	.nv.constant0.triton_poi_fused_max_pool2d_with_indices_12,"a",@progbits
	.sectionflags	@""
	.align	4
.nv.constant0.triton_poi_fused_max_pool2d_with_indices_12:
	.zero		560
